//
// Generated by NVIDIA NVVM Compiler
//
// Compiler Build ID: CL-36424714
// Cuda compilation tools, release 13.0, V13.0.88
// Based on NVVM 20.0.0
//

.version 9.0
.target sm_100
.address_size 64

	// .globl	_Z21matrixMulSharedKernelPdS_S_i
// _ZZ21matrixMulSharedKernelPdS_S_iE2As has been demoted
// _ZZ21matrixMulSharedKernelPdS_S_iE2Bs has been demoted

.visible .entry _Z21matrixMulSharedKernelPdS_S_i(
	.param .u64 .ptr .align 1 _Z21matrixMulSharedKernelPdS_S_i_param_0,
	.param .u64 .ptr .align 1 _Z21matrixMulSharedKernelPdS_S_i_param_1,
	.param .u64 .ptr .align 1 _Z21matrixMulSharedKernelPdS_S_i_param_2,
	.param .u32 _Z21matrixMulSharedKernelPdS_S_i_param_3
)
{
	.reg .pred 	%p<12>;
	.reg .b32 	%r<83>;
	.reg .b64 	%rd<14>;
	.reg .b64 	%fd<121>;
	// demoted variable
	.shared .align 8 .b8 _ZZ21matrixMulSharedKernelPdS_S_iE2As[2048];
	// demoted variable
	.shared .align 8 .b8 _ZZ21matrixMulSharedKernelPdS_S_iE2Bs[2048];
	ld.param.u64 	%rd3, [_Z21matrixMulSharedKernelPdS_S_i_param_0];
	ld.param.u64 	%rd4, [_Z21matrixMulSharedKernelPdS_S_i_param_1];
	ld.param.u32 	%r35, [_Z21matrixMulSharedKernelPdS_S_i_param_3];
	mov.u32 	%r36, %ctaid.x;
	mov.u32 	%r37, %ctaid.y;
	mov.u32 	%r1, %tid.x;
	mov.u32 	%r2, %tid.y;
	mov.u32 	%r38, %ntid.y;
	mul.lo.s32 	%r39, %r37, %r38;
	mul.lo.s32 	%r3, %r39, %r35;
	mov.u32 	%r4, %ntid.x;
	mul.lo.s32 	%r5, %r4, %r36;
	setp.lt.s32 	%p1, %r35, 1;
	mov.f64 	%fd119, 0d0000000000000000;
	@%p1 bra 	$L__BB0_16;
	mad.lo.s32 	%r6, %r35, %r2, %r1;
	shl.b32 	%r40, %r2, 7;
	mov.u32 	%r41, _ZZ21matrixMulSharedKernelPdS_S_iE2As;
	add.s32 	%r7, %r41, %r40;
	shl.b32 	%r42, %r1, 3;
	mov.u32 	%r43, _ZZ21matrixMulSharedKernelPdS_S_iE2Bs;
	add.s32 	%r8, %r43, %r42;
	and.b32  	%r9, %r4, 15;
	and.b32  	%r10, %r4, 7;
	and.b32  	%r11, %r4, 3;
	mul.lo.s32 	%r12, %r35, %r4;
	add.s32 	%r13, %r3, %r35;
	cvta.to.global.u64 	%rd1, %rd3;
	cvta.to.global.u64 	%rd2, %rd4;
	mov.f64 	%fd119, 0d0000000000000000;
	mov.u32 	%r75, %r5;
	mov.u32 	%r76, %r3;
$L__BB0_2:
	setp.lt.u32 	%p2, %r4, 16;
	add.s32 	%r45, %r6, %r76;
	mul.wide.s32 	%rd6, %r45, 8;
	add.s64 	%rd7, %rd1, %rd6;
	ld.global.f64 	%fd20, [%rd7];
	shl.b32 	%r46, %r1, 3;
	add.s32 	%r47, %r7, %r46;
	st.shared.f64 	[%r47], %fd20;
	add.s32 	%r48, %r6, %r75;
	mul.wide.s32 	%rd8, %r48, 8;
	add.s64 	%rd9, %rd2, %rd8;
	ld.global.f64 	%fd21, [%rd9];
	shl.b32 	%r49, %r2, 7;
	mov.u32 	%r50, _ZZ21matrixMulSharedKernelPdS_S_iE2Bs;
	add.s32 	%r51, %r50, %r49;
	add.s32 	%r52, %r51, %r46;
	st.shared.f64 	[%r52], %fd21;
	bar.sync 	0;
	mov.b32 	%r81, 0;
	@%p2 bra 	$L__BB0_5;
	add.s32 	%r55, %r46, %r50;
	add.s32 	%r77, %r55, 1024;
	mov.u32 	%r57, _ZZ21matrixMulSharedKernelPdS_S_iE2As;
	add.s32 	%r58, %r49, %r57;
	add.s32 	%r78, %r58, 64;
	and.b32  	%r59, %r4, -16;
	neg.s32 	%r79, %r59;
$L__BB0_4:
	.pragma "nounroll";
	and.b32  	%r81, %r4, 2032;
	ld.shared.f64 	%fd22, [%r78+-64];
	ld.shared.f64 	%fd23, [%r77+-1024];
	fma.rn.f64 	%fd24, %fd22, %fd23, %fd119;
	ld.shared.f64 	%fd25, [%r78+-56];
	ld.shared.f64 	%fd26, [%r77+-896];
	fma.rn.f64 	%fd27, %fd25, %fd26, %fd24;
	ld.shared.f64 	%fd28, [%r78+-48];
	ld.shared.f64 	%fd29, [%r77+-768];
	fma.rn.f64 	%fd30, %fd28, %fd29, %fd27;
	ld.shared.f64 	%fd31, [%r78+-40];
	ld.shared.f64 	%fd32, [%r77+-640];
	fma.rn.f64 	%fd33, %fd31, %fd32, %fd30;
	ld.shared.f64 	%fd34, [%r78+-32];
	ld.shared.f64 	%fd35, [%r77+-512];
	fma.rn.f64 	%fd36, %fd34, %fd35, %fd33;
	ld.shared.f64 	%fd37, [%r78+-24];
	ld.shared.f64 	%fd38, [%r77+-384];
	fma.rn.f64 	%fd39, %fd37, %fd38, %fd36;
	ld.shared.f64 	%fd40, [%r78+-16];
	ld.shared.f64 	%fd41, [%r77+-256];
	fma.rn.f64 	%fd42, %fd40, %fd41, %fd39;
	ld.shared.f64 	%fd43, [%r78+-8];
	ld.shared.f64 	%fd44, [%r77+-128];
	fma.rn.f64 	%fd45, %fd43, %fd44, %fd42;
	ld.shared.f64 	%fd46, [%r78];
	ld.shared.f64 	%fd47, [%r77];
	fma.rn.f64 	%fd48, %fd46, %fd47, %fd45;
	ld.shared.f64 	%fd49, [%r78+8];
	ld.shared.f64 	%fd50, [%r77+128];
	fma.rn.f64 	%fd51, %fd49, %fd50, %fd48;
	ld.shared.f64 	%fd52, [%r78+16];
	ld.shared.f64 	%fd53, [%r77+256];
	fma.rn.f64 	%fd54, %fd52, %fd53, %fd51;
	ld.shared.f64 	%fd55, [%r78+24];
	ld.shared.f64 	%fd56, [%r77+384];
	fma.rn.f64 	%fd57, %fd55, %fd56, %fd54;
	ld.shared.f64 	%fd58, [%r78+32];
	ld.shared.f64 	%fd59, [%r77+512];
	fma.rn.f64 	%fd60, %fd58, %fd59, %fd57;
	ld.shared.f64 	%fd61, [%r78+40];
	ld.shared.f64 	%fd62, [%r77+640];
	fma.rn.f64 	%fd63, %fd61, %fd62, %fd60;
	ld.shared.f64 	%fd64, [%r78+48];
	ld.shared.f64 	%fd65, [%r77+768];
	fma.rn.f64 	%fd66, %fd64, %fd65, %fd63;
	ld.shared.f64 	%fd67, [%r78+56];
	ld.shared.f64 	%fd68, [%r77+896];
	fma.rn.f64 	%fd119, %fd67, %fd68, %fd66;
	add.s32 	%r79, %r79, 16;
	add.s32 	%r78, %r78, 128;
	add.s32 	%r77, %r77, 2048;
	setp.ne.s32 	%p3, %r79, 0;
	@%p3 bra 	$L__BB0_4;
$L__BB0_5:
	setp.eq.s32 	%p4, %r9, 0;
	@%p4 bra 	$L__BB0_15;
	add.s32 	%r60, %r9, -1;
	setp.lt.u32 	%p5, %r60, 7;
	@%p5 bra 	$L__BB0_8;
	shl.b32 	%r61, %r81, 3;
	add.s32 	%r62, %r7, %r61;
	ld.shared.f64 	%fd70, [%r62];
	shl.b32 	%r63, %r81, 7;
	add.s32 	%r64, %r8, %r63;
	ld.shared.f64 	%fd71, [%r64];
	fma.rn.f64 	%fd72, %fd70, %fd71, %fd119;
	ld.shared.f64 	%fd73, [%r62+8];
	ld.shared.f64 	%fd74, [%r64+128];
	fma.rn.f64 	%fd75, %fd73, %fd74, %fd72;
	ld.shared.f64 	%fd76, [%r62+16];
	ld.shared.f64 	%fd77, [%r64+256];
	fma.rn.f64 	%fd78, %fd76, %fd77, %fd75;
	ld.shared.f64 	%fd79, [%r62+24];
	ld.shared.f64 	%fd80, [%r64+384];
	fma.rn.f64 	%fd81, %fd79, %fd80, %fd78;
	ld.shared.f64 	%fd82, [%r62+32];
	ld.shared.f64 	%fd83, [%r64+512];
	fma.rn.f64 	%fd84, %fd82, %fd83, %fd81;
	ld.shared.f64 	%fd85, [%r62+40];
	ld.shared.f64 	%fd86, [%r64+640];
	fma.rn.f64 	%fd87, %fd85, %fd86, %fd84;
	ld.shared.f64 	%fd88, [%r62+48];
	ld.shared.f64 	%fd89, [%r64+768];
	fma.rn.f64 	%fd90, %fd88, %fd89, %fd87;
	ld.shared.f64 	%fd91, [%r62+56];
	ld.shared.f64 	%fd92, [%r64+896];
	fma.rn.f64 	%fd119, %fd91, %fd92, %fd90;
	add.s32 	%r81, %r81, 8;
$L__BB0_8:
	setp.eq.s32 	%p6, %r10, 0;
	@%p6 bra 	$L__BB0_15;
	add.s32 	%r65, %r10, -1;
	setp.lt.u32 	%p7, %r65, 3;
	@%p7 bra 	$L__BB0_11;
	shl.b32 	%r66, %r81, 3;
	add.s32 	%r67, %r7, %r66;
	ld.shared.f64 	%fd94, [%r67];
	shl.b32 	%r68, %r81, 7;
	add.s32 	%r69, %r8, %r68;
	ld.shared.f64 	%fd95, [%r69];
	fma.rn.f64 	%fd96, %fd94, %fd95, %fd119;
	ld.shared.f64 	%fd97, [%r67+8];
	ld.shared.f64 	%fd98, [%r69+128];
	fma.rn.f64 	%fd99, %fd97, %fd98, %fd96;
	ld.shared.f64 	%fd100, [%r67+16];
	ld.shared.f64 	%fd101, [%r69+256];
	fma.rn.f64 	%fd102, %fd100, %fd101, %fd99;
	ld.shared.f64 	%fd103, [%r67+24];
	ld.shared.f64 	%fd104, [%r69+384];
	fma.rn.f64 	%fd119, %fd103, %fd104, %fd102;
	add.s32 	%r81, %r81, 4;
$L__BB0_11:
	setp.eq.s32 	%p8, %r11, 0;
	@%p8 bra 	$L__BB0_15;
	setp.eq.s32 	%p9, %r11, 1;
	shl.b32 	%r70, %r81, 3;
	add.s32 	%r31, %r7, %r70;
	ld.shared.f64 	%fd105, [%r31];
	shl.b32 	%r71, %r81, 7;
	add.s32 	%r32, %r8, %r71;
	ld.shared.f64 	%fd106, [%r32];
	fma.rn.f64 	%fd119, %fd105, %fd106, %fd119;
	@%p9 bra 	$L__BB0_15;
	setp.eq.s32 	%p10, %r11, 2;
	ld.shared.f64 	%fd107, [%r31+8];
	ld.shared.f64 	%fd108, [%r32+128];
	fma.rn.f64 	%fd119, %fd107, %fd108, %fd119;
	@%p10 bra 	$L__BB0_15;
	ld.shared.f64 	%fd109, [%r31+16];
	ld.shared.f64 	%fd110, [%r32+256];
	fma.rn.f64 	%fd119, %fd109, %fd110, %fd119;
$L__BB0_15:
	bar.sync 	0;
	add.s32 	%r76, %r76, %r4;
	add.s32 	%r75, %r75, %r12;
	setp.lt.s32 	%p11, %r76, %r13;
	@%p11 bra 	$L__BB0_2;
$L__BB0_16:
	ld.param.u64 	%rd13, [_Z21matrixMulSharedKernelPdS_S_i_param_2];
	cvta.to.global.u64 	%rd10, %rd13;
	add.s32 	%r72, %r5, %r1;
	mad.lo.s32 	%r73, %r35, %r2, %r72;
	add.s32 	%r74, %r73, %r3;
	mul.wide.s32 	%rd11, %r74, 8;
	add.s64 	%rd12, %rd10, %rd11;
	st.global.f64 	[%rd12], %fd119;
	ret;

}


// ===== COMPILED SASS (sm_100) =====

	.target	sm_100

	.elftype	@"ET_EXEC"


//--------------------- .note.nv.tkinfo           --------------------------
	.section	.note.nv.tkinfo,"",@"SHT_NOTE"
	.sectionflags	@"SHF_NOTE_NV_TKINFO"
	.tkinfo
        /*0018*/ 	.word	0x00000002
        /*0030*/ 	.string	""
        /*0030*/ 	.string	"ptxas"
        /*0030*/ 	.string	"Cuda compilation tools, release 13.0, V13.0.88"
        /*0030*/ 	.string	"Build cuda_13.0.r13.0/compiler.36424714_0"
        /*0030*/ 	.string	"-arch sm_100 -m 64 "



//--------------------- .note.nv.cuinfo           --------------------------
	.section	.note.nv.cuinfo,"",@"SHT_NOTE"
	.sectionflags	@"SHF_NOTE_NV_CUINFO"
        /*0018*/ 	.short	0x0002
        /*001a*/ 	.short	0x0064
        /*001c*/ 	.short	0x0082
	.zero		2


//--------------------- .nv.info                  --------------------------
	.section	.nv.info,"",@"SHT_CUDA_INFO"
	.align	4


	//----- nvinfo : EIATTR_REGCOUNT
	.align		4
        /*0000*/ 	.byte	0x04, 0x2f
        /*0002*/ 	.short	(.L_1 - .L_0)
	.align		4
.L_0:
        /*0004*/ 	.word	index@(_Z21matrixMulSharedKernelPdS_S_i)
        /*0008*/ 	.word	0x0000001e


	//----- nvinfo : EIATTR_FRAME_SIZE
	.align		4
.L_1:
        /*000c*/ 	.byte	0x04, 0x11
        /*000e*/ 	.short	(.L_3 - .L_2)
	.align		4
.L_2:
        /*0010*/ 	.word	index@(_Z21matrixMulSharedKernelPdS_S_i)
        /*0014*/ 	.word	0x00000000


	//----- nvinfo : EIATTR_MIN_STACK_SIZE
	.align		4
.L_3:
        /*0018*/ 	.byte	0x04, 0x12
        /*001a*/ 	.short	(.L_5 - .L_4)
	.align		4
.L_4:
        /*001c*/ 	.word	index@(_Z21matrixMulSharedKernelPdS_S_i)
        /*0020*/ 	.word	0x00000000
.L_5:


//--------------------- .nv.compat                --------------------------
	.section	.nv.compat,"",@"SHT_CUDA_COMPAT_INFO"
	.align	4
        /*0000*/ 	.byte	0x02, 0x09, 0x00, 0x00, 0x02, 0x02, 0x01, 0x00, 0x02, 0x05, 0x05, 0x00, 0x03, 0x07, 0x01, 0x01
        /*0010*/ 	.byte	0x02, 0x03, 0x00, 0x00, 0x02, 0x06, 0x01, 0x00, 0x04, 0x0b, 0x08, 0x00, 0x01, 0x00, 0x00, 0x00
        /*0020*/ 	.byte	0x00, 0x00, 0x00, 0x00


//--------------------- .nv.info._Z21matrixMulSharedKernelPdS_S_i --------------------------
	.section	.nv.info._Z21matrixMulSharedKernelPdS_S_i,"",@"SHT_CUDA_INFO"
	.sectionflags	@""
	.align	4


	//----- nvinfo : EIATTR_CUDA_API_VERSION
	.align		4
        /*0000*/ 	.byte	0x04, 0x37
        /*0002*/ 	.short	(.L_7 - .L_6)
.L_6:
        /*0004*/ 	.word	0x00000082


	//----- nvinfo : EIATTR_KPARAM_INFO
	.align		4
.L_7:
        /*0008*/ 	.byte	0x04, 0x17
        /*000a*/ 	.short	(.L_9 - .L_8)
.L_8:
        /*000c*/ 	.word	0x00000000
        /*0010*/ 	.short	0x0003
        /*0012*/ 	.short	0x0018
        /*0014*/ 	.byte	0x00, 0xf0, 0x11, 0x00


	//----- nvinfo : EIATTR_KPARAM_INFO
	.align		4
.L_9:
        /*0018*/ 	.byte	0x04, 0x17
        /*001a*/ 	.short	(.L_11 - .L_10)
.L_10:
        /*001c*/ 	.word	0x00000000
        /*0020*/ 	.short	0x0002
        /*0022*/ 	.short	0x0010
        /*0024*/ 	.byte	0x00, 0xf5, 0x21, 0x00


	//----- nvinfo : EIATTR_KPARAM_INFO
	.align		4
.L_11:
        /*0028*/ 	.byte	0x04, 0x17
        /*002a*/ 	.short	(.L_13 - .L_12)
.L_12:
        /*002c*/ 	.word	0x00000000
        /*0030*/ 	.short	0x0001
        /*0032*/ 	.short	0x0008
        /*0034*/ 	.byte	0x00, 0xf5, 0x21, 0x00


	//----- nvinfo : EIATTR_KPARAM_INFO
	.align		4
.L_13:
        /*0038*/ 	.byte	0x04, 0x17
        /*003a*/ 	.short	(.L_15 - .L_14)
.L_14:
        /*003c*/ 	.word	0x00000000
        /*0040*/ 	.short	0x0000
        /*0042*/ 	.short	0x0000
        /*0044*/ 	.byte	0x00, 0xf5, 0x21, 0x00


	//----- nvinfo : EIATTR_SPARSE_MMA_MASK
	.align		4
.L_15:
        /*0048*/ 	.byte	0x03, 0x50
        /*004a*/ 	.short	0x0000


	//----- nvinfo : EIATTR_MAXREG_COUNT
	.align		4
        /*004c*/ 	.byte	0x03, 0x1b
        /*004e*/ 	.short	0x00ff


	//----- nvinfo : EIATTR_NUM_BARRIERS
	.align		4
        /*0050*/ 	.byte	0x02, 0x4c
        /*0052*/ 	.byte	0x01
	.zero		1


	//----- nvinfo : EIATTR_MERCURY_ISA_VERSION
	.align		4
        /*0054*/ 	.byte	0x03, 0x5f
        /*0056*/ 	.short	0x0101


	//----- nvinfo : EIATTR_VRC_CTA_INIT_COUNT
	.align		4
        /*0058*/ 	.byte	0x02, 0x4a
	.zero		1
	.zero		1


	//----- nvinfo : EIATTR_EXIT_INSTR_OFFSETS
	.align		4
        /*005c*/ 	.byte	0x04, 0x1c
        /*005e*/ 	.short	(.L_17 - .L_16)


	//   ....[0]....
.L_16:
        /*0060*/ 	.word	0x00000b20


	//----- nvinfo : EIATTR_CBANK_PARAM_SIZE
	.align		4
.L_17:
        /*0064*/ 	.byte	0x03, 0x19
        /*0066*/ 	.short	0x001c


	//----- nvinfo : EIATTR_PARAM_CBANK
	.align		4
        /*0068*/ 	.byte	0x04, 0x0a
        /*006a*/ 	.short	(.L_19 - .L_18)
	.align		4
.L_18:
        /*006c*/ 	.word	index@(.nv.constant0._Z21matrixMulSharedKernelPdS_S_i)
        /*0070*/ 	.short	0x0380
        /*0072*/ 	.short	0x001c


	//----- nvinfo : EIATTR_SW_WAR
	.align		4
.L_19:
        /*0074*/ 	.byte	0x04, 0x36
        /*0076*/ 	.short	(.L_21 - .L_20)
.L_20:
        /*0078*/ 	.word	0x00000008
.L_21:


//--------------------- .nv.callgraph             --------------------------
	.section	.nv.callgraph,"",@"SHT_CUDA_CALLGRAPH"
	.align	4
	.sectionentsize	8
	.align		4
        /*0000*/ 	.word	0x00000000
	.align		4
        /*0004*/ 	.word	0xffffffff
	.align		4
        /*0008*/ 	.word	0x00000000
	.align		4
        /*000c*/ 	.word	0xfffffffe
	.align		4
        /*0010*/ 	.word	0x00000000
	.align		4
        /*0014*/ 	.word	0xfffffffd
	.align		4
        /*0018*/ 	.word	0x00000000
	.align		4
        /*001c*/ 	.word	0xfffffffc


//--------------------- .text._Z21matrixMulSharedKernelPdS_S_i --------------------------
	.section	.text._Z21matrixMulSharedKernelPdS_S_i,"ax",@progbits
	.align	128
        .global         _Z21matrixMulSharedKernelPdS_S_i
        .type           _Z21matrixMulSharedKernelPdS_S_i,@function
        .size           _Z21matrixMulSharedKernelPdS_S_i,(.L_x_8 - _Z21matrixMulSharedKernelPdS_S_i)
        .other          _Z21matrixMulSharedKernelPdS_S_i,@"STO_CUDA_ENTRY STV_DEFAULT"
_Z21matrixMulSharedKernelPdS_S_i:
.text._Z21matrixMulSharedKernelPdS_S_i:
[----:B------:R-:W-:Y:S01]  /*0000*/  LDC R1, c[0x0][0x37c] ;  /* 0x0000df00ff017b82 */ /* 0x000fe20000000800 */
[----:B------:R-:W0:Y:S07]  /*0010*/  LDCU UR9, c[0x0][0x398] ;  /* 0x00007300ff0977ac */ /* 0x000e2e0008000800 */
[----:B------:R-:W1:Y:S01]  /*0020*/  S2UR UR4, SR_CTAID.Y ;  /* 0x00000000000479c3 */ /* 0x000e620000002600 */
[----:B------:R-:W2:Y:S01]  /*0030*/  S2R R0, SR_TID.X ;  /* 0x0000000000007919 */ /* 0x000ea20000002100 */
[----:B------:R-:W-:Y:S01]  /*0040*/  CS2R R24, SRZ ;  /* 0x0000000000187805 */ /* 0x000fe2000001ff00 */
[----:B------:R-:W1:Y:S01]  /*0050*/  LDCU UR5, c[0x0][0x364] ;  /* 0x00006c80ff0577ac */ /* 0x000e620008000800 */
[----:B------:R-:W3:Y:S01]  /*0060*/  S2R R3, SR_TID.Y ;  /* 0x0000000000037919 */ /* 0x000ee20000002200 */
[----:B------:R-:W4:Y:S03]  /*0070*/  LDCU.64 UR10, c[0x0][0x358] ;  /* 0x00006b00ff0a77ac */ /* 0x000f260008000a00 */
[----:B------:R-:W5:Y:S08]  /*0080*/  S2UR UR6, SR_CTAID.X ;  /* 0x00000000000679c3 */ /* 0x000f700000002500 */
[----:B------:R-:W5:Y:S01]  /*0090*/  LDC R2, c[0x0][0x360] ;  /* 0x0000d800ff027b82 */ /* 0x000f620000000800 */
[----:B0-----:R-:W-:-:S02]  /*00a0*/  UISETP.GE.AND UP0, UPT, UR9, 0x1, UPT ;  /* 0x000000010900788c */ /* 0x001fc4000bf06270 */
[----:B-1----:R-:W-:-:S04]  /*00b0*/  UIMAD UR4, UR4, UR5, URZ ;  /* 0x00000005040472a4 */ /* 0x002fc8000f8e02ff */
[----:B------:R-:W-:Y:S01]  /*00c0*/  UIMAD UR4, UR4, UR9, URZ ;  /* 0x00000009040472a4 */ /* 0x000fe2000f8e02ff */
[----:B-----5:R-:W-:Y:S02]  /*00d0*/  IMAD R21, R2, UR6, RZ ;  /* 0x0000000602157c24 */ /* 0x020fe4000f8e02ff */
[----:B--234-:R-:W-:Y:S09]  /*00e0*/  BRA.U !UP0, `(.L_x_0) ;  /* 0x0000000908747547 */ /* 0x01cff2000b800000 */
[----:B------:R-:W0:Y:S01]  /*00f0*/  S2UR UR7, SR_CgaCtaId ;  /* 0x00000000000779c3 */ /* 0x000e220000008800 */
[----:B------:R-:W-:Y:S01]  /*0100*/  UMOV UR5, 0x400 ;  /* 0x0000040000057882 */ /* 0x000fe20000000000 */
[----:B------:R-:W-:Y:S01]  /*0110*/  IMAD R18, R3, UR9, R0 ;  /* 0x0000000903127c24 */ /* 0x000fe2000f8e0200 */
[----:B------:R-:W-:Y:S01]  /*0120*/  UIADD3 UR6, UPT, UPT, UR5, 0x800, URZ ;  /* 0x0000080005067890 */ /* 0x000fe2000fffe0ff */
[C---:B------:R-:W-:Y:S01]  /*0130*/  LOP3.LUT R16, R2.reuse, 0xf, RZ, 0xc0, !PT ;  /* 0x0000000f02107812 */ /* 0x040fe200078ec0ff */
[----:B------:R-:W-:Y:S01]  /*0140*/  IMAD.MOV.U32 R5, RZ, RZ, R21 ;  /* 0x000000ffff057224 */ /* 0x000fe200078e0015 */
[C---:B------:R-:W-:Y:S01]  /*0150*/  LOP3.LUT R6, R2.reuse, 0x7, RZ, 0xc0, !PT ;  /* 0x0000000702067812 */ /* 0x040fe200078ec0ff */
[----:B------:R-:W-:Y:S01]  /*0160*/  IMAD.U32 R7, RZ, RZ, UR4 ;  /* 0x00000004ff077e24 */ /* 0x000fe2000f8e00ff */
[----:B------:R-:W-:Y:S02]  /*0170*/  LOP3.LUT R4, R2, 0x3, RZ, 0xc0, !PT ;  /* 0x0000000302047812 */ /* 0x000fe400078ec0ff */
[----:B------:R-:W-:Y:S01]  /*0180*/  CS2R R24, SRZ ;  /* 0x0000000000187805 */ /* 0x000fe2000001ff00 */
[----:B------:R-:W-:-:S02]  /*0190*/  UIADD3 UR8, UPT, UPT, UR4, UR9, URZ ;  /* 0x0000000904087290 */ /* 0x000fc4000fffe0ff */
[----:B0-----:R-:W-:Y:S02]  /*01a0*/  ULEA UR5, UR7, UR5, 0x18 ;  /* 0x0000000507057291 */ /* 0x001fe4000f8ec0ff */
[----:B------:R-:W-:-:S04]  /*01b0*/  ULEA UR6, UR7, UR6, 0x18 ;  /* 0x0000000607067291 */ /* 0x000fc8000f8ec0ff */
[----:B------:R-:W-:Y:S02]  /*01c0*/  LEA R19, R3, UR5, 0x7 ;  /* 0x0000000503137c11 */ /* 0x000fe4000f8e38ff */
[----:B------:R-:W-:-:S07]  /*01d0*/  LEA R17, R0, UR6, 0x3 ;  /* 0x0000000600117c11 */ /* 0x000fce000f8e18ff */
.L_x_6:
[----:B0-----:R-:W0:Y:S01]  /*01e0*/  LDC.64 R10, c[0x0][0x380] ;  /* 0x0000e000ff0a7b82 */ /* 0x001e220000000a00 */
[C---:B------:R-:W-:Y:S01]  /*01f0*/  IMAD.IADD R13, R18.reuse, 0x1, R7 ;  /* 0x00000001120d7824 */ /* 0x040fe200078e0207 */
[----:B------:R-:W-:-:S06]  /*0200*/  IADD3 R15, PT, PT, R18, R5, RZ ;  /* 0x00000005120f7210 */ /* 0x000fcc0007ffe0ff */
[----:B------:R-:W1:Y:S01]  /*0210*/  LDC.64 R8, c[0x0][0x388] ;  /* 0x0000e200ff087b82 */ /* 0x000e620000000a00 */
[----:B0-----:R-:W-:-:S06]  /*0220*/  IMAD.WIDE R10, R13, 0x8, R10 ;  /* 0x000000080d0a7825 */ /* 0x001fcc00078e020a */
[----:B------:R-:W2:Y:S01]  /*0230*/  LDG.E.64 R10, desc[UR10][R10.64] ;  /* 0x0000000a0a0a7981 */ /* 0x000ea2000c1e1b00 */
[----:B-1----:R-:W-:-:S06]  /*0240*/  IMAD.WIDE R8, R15, 0x8, R8 ;  /* 0x000000080f087825 */ /* 0x002fcc00078e0208 */
[----:B------:R-:W3:Y:S01]  /*0250*/  LDG.E.64 R8, desc[UR10][R8.64] ;  /* 0x0000000a08087981 */ /* 0x000ee2000c1e1b00 */
[----:B------:R-:W0:Y:S01]  /*0260*/  S2UR UR7, SR_CgaCtaId ;  /* 0x00000000000779c3 */ /* 0x000e220000008800 */
[----:B------:R-:W-:Y:S02]  /*0270*/  UMOV UR5, 0x400 ;  /* 0x0000040000057882 */ /* 0x000fe40000000000 */
[----:B------:R-:W-:Y:S01]  /*0280*/  UIADD3 UR6, UPT, UPT, UR5, 0x800, URZ ;  /* 0x0000080005067890 */ /* 0x000fe2000fffe0ff */
[----:B------:R-:W-:Y:S01]  /*0290*/  ISETP.GE.U32.AND P1, PT, R2, 0x10, PT ;  /* 0x000000100200780c */ /* 0x000fe20003f26070 */
[----:B------:R-:W-:Y:S02]  /*02a0*/  IMAD R13, R0, 0x8, R19 ;  /* 0x00000008000d7824 */ /* 0x000fe400078e0213 */
[----:B------:R-:W-:Y:S01]  /*02b0*/  IMAD.IADD R7, R2, 0x1, R7 ;  /* 0x0000000102077824 */ /* 0x000fe200078e0207 */
[----:B0-----:R-:W-:-:S06]  /*02c0*/  ULEA UR6, UR7, UR6, 0x18 ;  /* 0x0000000607067291 */ /* 0x001fcc000f8ec0ff */
[----:B------:R-:W-:-:S05]  /*02d0*/  LEA R15, R3, UR6, 0x7 ;  /* 0x00000006030f7c11 */ /* 0x000fca000f8e38ff */
[----:B------:R-:W-:Y:S01]  /*02e0*/  IMAD R15, R0, 0x8, R15 ;  /* 0x00000008000f7824 */ /* 0x000fe200078e020f */
[----:B------:R-:W-:Y:S01]  /*02f0*/  ISETP.GE.AND P0, PT, R7, UR8, PT ;  /* 0x0000000807007c0c */ /* 0x000fe2000bf06270 */
[----:B------:R-:W-:Y:S01]  /*0300*/  HFMA2 R20, -RZ, RZ, 0, 0 ;  /* 0x00000000ff147431 */ /* 0x000fe200000001ff */
[----:B--2---:R0:W-:Y:S04]  /*0310*/  STS.64 [R13], R10 ;  /* 0x0000000a0d007388 */ /* 0x0041e80000000a00 */
[----:B---3--:R0:W-:Y:S01]  /*0320*/  STS.64 [R15], R8 ;  /* 0x000000080f007388 */ /* 0x0081e20000000a00 */
[----:B------:R-:W-:Y:S06]  /*0330*/  BAR.SYNC.DEFER_BLOCKING 0x0 ;  /* 0x0000000000007b1d */ /* 0x000fec0000010000 */
[----:B------:R-:W-:Y:S05]  /*0340*/  @!P1 BRA `(.L_x_1) ;  /* 0x0000000000d89947 */ /* 0x000fea0003800000 */
[----:B------:R-:W-:Y:S01]  /*0350*/  ULEA UR5, UR7, UR5, 0x18 ;  /* 0x0000000507057291 */ /* 0x000fe2000f8ec0ff */
[----:B0-----:R-:W-:Y:S02]  /*0360*/  LOP3.LUT R13, R2, 0xfffffff0, RZ, 0xc0, !PT ;  /* 0xfffffff0020d7812 */ /* 0x001fe400078ec0ff */
[----:B------:R-:W-:Y:S02]  /*0370*/  LEA R17, R0, UR6, 0x3 ;  /* 0x0000000600117c11 */ /* 0x000fe4000f8e18ff */
[----:B------:R-:W-:Y:S01]  /*0380*/  LOP3.LUT R12, R2, 0x7f0, RZ, 0xc0, !PT ;  /* 0x000007f0020c7812 */ /* 0x000fe200078ec0ff */
[----:B------:R-:W-:Y:S01]  /*0390*/  IMAD.MOV R13, RZ, RZ, -R13 ;  /* 0x000000ffff0d7224 */ /* 0x000fe200078e0a0d */
[----:B------:R-:W-:Y:S01]  /*03a0*/  LEA R19, R3, UR5, 0x7 ;  /* 0x0000000503137c11 */ /* 0x000fe2000f8e38ff */
[----:B------:R-:W-:-:S04]  /*03b0*/  VIADD R15, R17, 0x400 ;  /* 0x00000400110f7836 */ /* 0x000fc80000000000 */
[----:B------:R-:W-:-:S07]  /*03c0*/  VIADD R14, R19, 0x40 ;  /* 0x00000040130e7836 */ /* 0x000fce0000000000 */
.L_x_2:
[----:B------:R-:W-:Y:S01]  /*03d0*/  LDS.64 R22, [R15+-0x400] ;  /* 0xfffc00000f167984 */ /* 0x000fe20000000a00 */
[----:B------:R-:W-:-:S03]  /*03e0*/  IADD3 R13, PT, PT, R13, 0x10, RZ ;  /* 0x000000100d0d7810 */ /* 0x000fc60007ffe0ff */
[----:B------:R-:W0:Y:S01]  /*03f0*/  LDS.128 R8, [R14+-0x40] ;  /* 0xffffc0000e087984 */ /* 0x000e220000000c00 */
[----:B------:R-:W-:-:S03]  /*0400*/  ISETP.NE.AND P1, PT, R13, RZ, PT ;  /* 0x000000ff0d00720c */ /* 0x000fc60003f25270 */
[----:B------:R-:W1:Y:S01]  /*0410*/  LDS.64 R26, [R15+-0x380] ;  /* 0xfffc80000f1a7984 */ /* 0x000e620000000a00 */
[----:B0-----:R-:W-:-:S03]  /*0420*/  DFMA R8, R8, R22, R24 ;  /* 0x000000160808722b */ /* 0x001fc60000000018 */
[----:B------:R-:W-:Y:S04]  /*0430*/  LDS.64 R22, [R15+-0x300] ;  /* 0xfffd00000f167984 */ /* 0x000fe80000000a00 */
[----:B------:R-:W-:Y:S01]  /*0440*/  LDS.64 R24, [R15+-0x280] ;  /* 0xfffd80000f187984 */ /* 0x000fe20000000a00 */
[----:B-1----:R-:W-:-:S03]  /*0450*/  DFMA R26, R26, R10, R8 ;  /* 0x0000000a1a1a722b */ /* 0x002fc60000000008 */
[----:B------:R-:W0:Y:S05]  /*0460*/  LDS.128 R8, [R14+-0x30] ;  /* 0xffffd0000e087984 */ /* 0x000e2a0000000c00 */
[----:B0-----:R-:W-:Y:S01]  /*0470*/  DFMA R8, R8, R22, R26 ;  /* 0x000000160808722b */ /* 0x001fe2000000001a */
[----:B------:R-:W-:Y:S04]  /*0480*/  LDS.64 R22, [R15+-0x200] ;  /* 0xfffe00000f167984 */ /* 0x000fe80000000a00 */
[----:B------:R-:W-:Y:S03]  /*0490*/  LDS.64 R26, [R15+-0x180] ;  /* 0xfffe80000f1a7984 */ /* 0x000fe60000000a00 */
[----:B------:R-:W-:-:S02]  /*04a0*/  DFMA R24, R24, R10, R8 ;  /* 0x0000000a1818722b */ /* 0x000fc40000000008 */
[----:B------:R-:W0:Y:S06]  /*04b0*/  LDS.128 R8, [R14+-0x20] ;  /* 0xffffe0000e087984 */ /* 0x000e2c0000000c00 */
[----:B0-----:R-:W-:Y:S01]  /*04c0*/  DFMA R8, R8, R22, R24 ;  /* 0x000000160808722b */ /* 0x001fe20000000018 */
[----:B------:R-:W-:Y:S04]  /*04d0*/  LDS.64 R22, [R15+-0x100] ;  /* 0xffff00000f167984 */ /* 0x000fe80000000a00 */
[----:B------:R-:W-:Y:S03]  /*04e0*/  LDS.64 R24, [R15+-0x80] ;  /* 0xffff80000f187984 */ /* 0x000fe60000000a00 */
[----:B------:R-:W-:-:S02]  /*04f0*/  DFMA R26, R26, R10, R8 ;  /* 0x0000000a1a1a722b */ /* 0x000fc40000000008 */
[----:B------:R-:W0:Y:S06]  /*0500*/  LDS.128 R8, [R14+-0x10] ;  /* 0xfffff0000e087984 */ /* 0x000e2c0000000c00 */
[----:B0-----:R-:W-:Y:S01]  /*0510*/  DFMA R8, R8, R22, R26 ;  /* 0x000000160808722b */ /* 0x001fe2000000001a */
[----:B------:R-:W-:Y:S04]  /*0520*/  LDS.64 R22, [R15] ;  /* 0x000000000f167984 */ /* 0x000fe80000000a00 */
[----:B------:R-:W-:Y:S03]  /*0530*/  LDS.64 R26, [R15+0x80] ;  /* 0x000080000f1a7984 */ /* 0x000fe60000000a00 */
[----:B------:R-:W-:-:S02]  /*0540*/  DFMA R24, R24, R10, R8 ;  /* 0x0000000a1818722b */ /* 0x000fc40000000008 */
[----:B------:R-:W0:Y:S06]  /*0550*/  LDS.128 R8, [R14] ;  /* 0x000000000e087984 */ /* 0x000e2c0000000c00 */
[----:B0-----:R-:W-:Y:S01]  /*0560*/  DFMA R8, R8, R22, R24 ;  /* 0x000000160808722b */ /* 0x001fe20000000018 */
[----:B------:R-:W-:Y:S04]  /*0570*/  LDS.64 R22, [R15+0x100] ;  /* 0x000100000f167984 */ /* 0x000fe80000000a00 */
[----:B------:R-:W-:Y:S03]  /*0580*/  LDS.64 R24, [R15+0x180] ;  /* 0x000180000f187984 */ /* 0x000fe60000000a00 */
[----:B------:R-:W-:-:S02]  /*0590*/  DFMA R26, R26, R10, R8 ;  /* 0x0000000a1a1a722b */ /* 0x000fc40000000008 */
[----:B------:R-:W0:Y:S06]  /*05a0*/  LDS.128 R8, [R14+0x10] ;  /* 0x000010000e087984 */ /* 0x000e2c0000000c00 */
[----:B0-----:R-:W-:Y:S01]  /*05b0*/  DFMA R8, R8, R22, R26 ;  /* 0x000000160808722b */ /* 0x001fe2000000001a */
[----:B------:R-:W-:Y:S04]  /*05c0*/  LDS.64 R22, [R15+0x200] ;  /* 0x000200000f167984 */ /* 0x000fe80000000a00 */
[----:B------:R-:W-:Y:S03]  /*05d0*/  LDS.64 R26, [R15+0x280] ;  /* 0x000280000f1a7984 */ /* 0x000fe60000000a00 */
[----:B------:R-:W-:-:S02]  /*05e0*/  DFMA R24, R24, R10, R8 ;  /* 0x0000000a1818722b */ /* 0x000fc40000000008 */
[----:B------:R-:W0:Y:S06]  /*05f0*/  LDS.128 R8, [R14+0x20] ;  /* 0x000020000e087984 */ /* 0x000e2c0000000c00 */
[----:B0-----:R-:W-:Y:S01]  /*0600*/  DFMA R8, R8, R22, R24 ;  /* 0x000000160808722b */ /* 0x001fe20000000018 */
[----:B------:R-:W-:Y:S04]  /*0610*/  LDS.64 R22, [R15+0x300] ;  /* 0x000300000f167984 */ /* 0x000fe80000000a00 */
[----:B------:R0:W-:Y:S03]  /*0620*/  LDS.64 R24, [R15+0x380] ;  /* 0x000380000f187984 */ /* 0x0001e60000000a00 */
[----:B------:R-:W-:-:S02]  /*0630*/  DFMA R26, R26, R10, R8 ;  /* 0x0000000a1a1a722b */ /* 0x000fc40000000008 */
[----:B------:R1:W2:Y:S01]  /*0640*/  LDS.128 R8, [R14+0x30] ;  /* 0x000030000e087984 */ /* 0x0002a20000000c00 */
[----:B0-----:R-:W-:Y:S02]  /*0650*/  VIADD R15, R15, 0x800 ;  /* 0x000008000f0f7836 */ /* 0x001fe40000000000 */
[----:B-1----:R-:W-:-:S03]  /*0660*/  VIADD R14, R14, 0x80 ;  /* 0x000000800e0e7836 */ /* 0x002fc60000000000 */
[----:B--2---:R-:W-:-:S08]  /*0670*/  DFMA R8, R8, R22, R26 ;  /* 0x000000160808722b */ /* 0x004fd0000000001a */
[----:B------:R-:W-:Y:S01]  /*0680*/  DFMA R24, R24, R10, R8 ;  /* 0x0000000a1818722b */ /* 0x000fe20000000008 */
[----:B------:R-:W-:Y:S10]  /*0690*/  @P1 BRA `(.L_x_2) ;  /* 0xfffffffc004c1947 */ /* 0x000ff4000383ffff */
[----:B------:R-:W-:-:S07]  /*06a0*/  IMAD.MOV.U32 R20, RZ, RZ, R12 ;  /* 0x000000ffff147224 */ /* 0x000fce00078e000c */
.L_x_1:
[----:B------:R-:W-:-:S13]  /*06b0*/  ISETP.NE.AND P1, PT, R16, RZ, PT ;  /* 0x000000ff1000720c */ /* 0x000fda0003f25270 */
[----:B------:R-:W-:Y:S05]  /*06c0*/  @!P1 BRA `(.L_x_3) ;  /* 0x0000000000ec9947 */ /* 0x000fea0003800000 */
[----:B0-----:R-:W-:Y:S02]  /*06d0*/  IADD3 R8, PT, PT, R16, -0x1, RZ ;  /* 0xffffffff10087810 */ /* 0x001fe40007ffe0ff */
[----:B------:R-:W-:Y:S02]  /*06e0*/  ISETP.NE.AND P2, PT, R6, RZ, PT ;  /* 0x000000ff0600720c */ /* 0x000fe40003f45270 */
[----:B------:R-:W-:-:S13]  /*06f0*/  ISETP.GE.U32.AND P1, PT, R8, 0x7, PT ;  /* 0x000000070800780c */ /* 0x000fda0003f26070 */
[----:B------:R-:W-:Y:S05]  /*0700*/  @!P1 BRA `(.L_x_4) ;  /* 0x00000000005c9947 */ /* 0x000fea0003800000 */
[C---:B------:R-:W-:Y:S02]  /*0710*/  IMAD R22, R20.reuse, 0x80, R17 ;  /* 0x0000008014167824 */ /* 0x040fe400078e0211 */
[C---:B------:R-:W-:Y:S02]  /*0720*/  IMAD R23, R20.reuse, 0x8, R19 ;  /* 0x0000000814177824 */ /* 0x040fe400078e0213 */
[----:B------:R-:W-:Y:S01]  /*0730*/  VIADD R20, R20, 0x8 ;  /* 0x0000000814147836 */ /* 0x000fe20000000000 */
[----:B------:R-:W-:Y:S04]  /*0740*/  LDS.64 R14, [R22] ;  /* 0x00000000160e7984 */ /* 0x000fe80000000a00 */
[----:B------:R-:W0:Y:S04]  /*0750*/  LDS.128 R8, [R23] ;  /* 0x0000000017087984 */ /* 0x000e280000000c00 */
[----:B------:R-:W1:Y:S04]  /*0760*/  LDS.64 R12, [R22+0x80] ;  /* 0x00008000160c7984 */ /* 0x000e680000000a00 */
[----:B------:R-:W-:Y:S01]  /*0770*/  LDS.64 R26, [R22+0x200] ;  /* 0x00020000161a7984 */ /* 0x000fe20000000a00 */
[----:B0-----:R-:W-:-:S03]  /*0780*/  DFMA R24, R8, R14, R24 ;  /* 0x0000000e0818722b */ /* 0x001fc60000000018 */
[----:B------:R-:W-:Y:S05]  /*0790*/  LDS.64 R14, [R22+0x100] ;  /* 0x00010000160e7984 */ /* 0x000fea0000000a00 */
[----:B-1----:R-:W-:Y:S01]  /*07a0*/  DFMA R24, R12, R10, R24 ;  /* 0x0000000a0c18722b */ /* 0x002fe20000000018 */
[----:B------:R-:W0:Y:S04]  /*07b0*/  LDS.128 R8, [R23+0x10] ;  /* 0x0000100017087984 */ /* 0x000e280000000c00 */
[----:B------:R-:W1:Y:S03]  /*07c0*/  LDS.64 R12, [R22+0x180] ;  /* 0x00018000160c7984 */ /* 0x000e660000000a00 */
[----:B0-----:R-:W-:-:S02]  /*07d0*/  DFMA R8, R8, R14, R24 ;  /* 0x0000000e0808722b */ /* 0x001fc40000000018 */
[----:B------:R-:W-:Y:S06]  /*07e0*/  LDS.64 R24, [R22+0x280] ;  /* 0x0002800016187984 */ /* 0x000fec0000000a00 */
[----:B-1----:R-:W-:Y:S02]  /*07f0*/  DFMA R12, R12, R10, R8 ;  /* 0x0000000a0c0c722b */ /* 0x002fe40000000008 */
[----:B------:R-:W0:Y:S06]  /*0800*/  LDS.128 R8, [R23+0x20] ;  /* 0x0000200017087984 */ /* 0x000e2c0000000c00 */
[----:B0-----:R-:W-:Y:S01]  /*0810*/  DFMA R26, R8, R26, R12 ;  /* 0x0000001a081a722b */ /* 0x001fe2000000000c */
[----:B------:R-:W-:Y:S04]  /*0820*/  LDS.64 R8, [R22+0x300] ;  /* 0x0003000016087984 */ /* 0x000fe80000000a00 */
[----:B------:R-:W0:Y:S03]  /*0830*/  LDS.128 R12, [R23+0x30] ;  /* 0x00003000170c7984 */ /* 0x000e260000000c00 */
[----:B------:R-:W-:Y:S01]  /*0840*/  DFMA R10, R24, R10, R26 ;  /* 0x0000000a180a722b */ /* 0x000fe2000000001a */
[----:B------:R-:W1:Y:S07]  /*0850*/  LDS.64 R24, [R22+0x380] ;  /* 0x0003800016187984 */ /* 0x000e6e0000000a00 */
[----:B0-----:R-:W-:-:S08]  /*0860*/  DFMA R8, R12, R8, R10 ;  /* 0x000000080c08722b */ /* 0x001fd0000000000a */
[----:B-1----:R-:W-:-:S11]  /*0870*/  DFMA R24, R24, R14, R8 ;  /* 0x0000000e1818722b */ /* 0x002fd60000000008 */
.L_x_4:
[----:B------:R-:W-:Y:S05]  /*0880*/  @!P2 BRA `(.L_x_3) ;  /* 0x00000000007ca947 */ /* 0x000fea0003800000 */
[----:B------:R-:W-:Y:S02]  /*0890*/  IADD3 R8, PT, PT, R6, -0x1, RZ ;  /* 0xffffffff06087810 */ /* 0x000fe40007ffe0ff */
[----:B------:R-:W-:Y:S02]  /*08a0*/  ISETP.NE.AND P2, PT, R4, RZ, PT ;  /* 0x000000ff0400720c */ /* 0x000fe40003f45270 */
[----:B------:R-:W-:-:S13]  /*08b0*/  ISETP.GE.U32.AND P1, PT, R8, 0x3, PT ;  /* 0x000000030800780c */ /* 0x000fda0003f26070 */
[----:B------:R-:W-:Y:S05]  /*08c0*/  @!P1 BRA `(.L_x_5) ;  /* 0x0000000000349947 */ /* 0x000fea0003800000 */
[C---:B------:R-:W-:Y:S02]  /*08d0*/  IMAD R26, R20.reuse, 0x80, R17 ;  /* 0x00000080141a7824 */ /* 0x040fe400078e0211 */
[C---:B------:R-:W-:Y:S01]  /*08e0*/  IMAD R27, R20.reuse, 0x8, R19 ;  /* 0x00000008141b7824 */ /* 0x040fe200078e0213 */
[----:B------:R-:W-:Y:S02]  /*08f0*/  IADD3 R20, PT, PT, R20, 0x4, RZ ;  /* 0x0000000414147810 */ /* 0x000fe40007ffe0ff */
[----:B------:R-:W-:Y:S04]  /*0900*/  LDS.64 R12, [R26] ;  /* 0x000000001a0c7984 */ /* 0x000fe80000000a00 */
[----:B------:R-:W0:Y:S04]  /*0910*/  LDS.128 R8, [R27] ;  /* 0x000000001b087984 */ /* 0x000e280000000c00 */
[----:B------:R-:W1:Y:S01]  /*0920*/  LDS.64 R22, [R26+0x80] ;  /* 0x000080001a167984 */ /* 0x000e620000000a00 */
[----:B0-----:R-:W-:-:S03]  /*0930*/  DFMA R24, R8, R12, R24 ;  /* 0x0000000c0818722b */ /* 0x001fc60000000018 */
[----:B------:R-:W-:Y:S04]  /*0940*/  LDS.64 R8, [R26+0x100] ;  /* 0x000100001a087984 */ /* 0x000fe80000000a00 */
[----:B------:R-:W0:Y:S01]  /*0950*/  LDS.128 R12, [R27+0x10] ;  /* 0x000010001b0c7984 */ /* 0x000e220000000c00 */
[----:B-1----:R-:W-:-:S03]  /*0960*/  DFMA R10, R22, R10, R24 ;  /* 0x0000000a160a722b */ /* 0x002fc60000000018 */
[----:B------:R-:W1:Y:S05]  /*0970*/  LDS.64 R24, [R26+0x180] ;  /* 0x000180001a187984 */ /* 0x000e6a0000000a00 */
[----:B0-----:R-:W-:-:S08]  /*0980*/  DFMA R8, R12, R8, R10 ;  /* 0x000000080c08722b */ /* 0x001fd0000000000a */
[----:B-1----:R-:W-:-:S11]  /*0990*/  DFMA R24, R24, R14, R8 ;  /* 0x0000000e1818722b */ /* 0x002fd60000000008 */
.L_x_5:
[----:B------:R-:W-:Y:S05]  /*09a0*/  @!P2 BRA `(.L_x_3) ;  /* 0x000000000034a947 */ /* 0x000fea0003800000 */
[----:B------:R-:W-:Y:S01]  /*09b0*/  IMAD R22, R20, 0x80, R17 ;  /* 0x0000008014167824 */ /* 0x000fe200078e0211 */
[----:B------:R-:W-:Y:S01]  /*09c0*/  ISETP.NE.AND P1, PT, R4, 0x1, PT ;  /* 0x000000010400780c */ /* 0x000fe20003f25270 */
[----:B------:R-:W-:-:S03]  /*09d0*/  IMAD R20, R20, 0x8, R19 ;  /* 0x0000000814147824 */ /* 0x000fc600078e0213 */
[----:B------:R-:W-:Y:S04]  /*09e0*/  LDS.64 R12, [R22] ;  /* 0x00000000160c7984 */ /* 0x000fe80000000a00 */
[----:B------:R-:W0:Y:S02]  /*09f0*/  LDS.128 R8, [R20] ;  /* 0x0000000014087984 */ /* 0x000e240000000c00 */
[----:B0-----:R-:W-:-:S03]  /*0a00*/  DFMA R24, R8, R12, R24 ;  /* 0x0000000c0818722b */ /* 0x001fc60000000018 */
[----:B------:R-:W-:Y:S08]  /*0a10*/  @!P1 BRA `(.L_x_3) ;  /* 0x0000000000189947 */ /* 0x000ff00003800000 */
[----:B------:R-:W-:Y:S01]  /*0a20*/  ISETP.NE.AND P1, PT, R4, 0x2, PT ;  /* 0x000000020400780c */ /* 0x000fe20003f25270 */
[----:B------:R-:W0:-:S12]  /*0a30*/  LDS.64 R14, [R22+0x80] ;  /* 0x00008000160e7984 */ /* 0x000e180000000a00 */
[----:B------:R-:W-:Y:S04]  /*0a40*/  @P1 LDS.64 R12, [R20+0x10] ;  /* 0x00001000140c1984 */ /* 0x000fe80000000a00 */
[----:B------:R-:W1:Y:S01]  /*0a50*/  @P1 LDS.64 R8, [R22+0x100] ;  /* 0x0001000016081984 */ /* 0x000e620000000a00 */
[----:B0-----:R-:W-:-:S08]  /*0a60*/  DFMA R24, R14, R10, R24 ;  /* 0x0000000a0e18722b */ /* 0x001fd00000000018 */
[----:B-1----:R-:W-:-:S11]  /*0a70*/  @P1 DFMA R24, R12, R8, R24 ;  /* 0x000000080c18122b */ /* 0x002fd60000000018 */
.L_x_3:
[----:B------:R-:W1:Y:S02]  /*0a80*/  LDCU UR9, c[0x0][0x398] ;  /* 0x00007300ff0977ac */ /* 0x000e640008000800 */
[----:B-1----:R-:W-:Y:S01]  /*0a90*/  IMAD R5, R2, UR9, R5 ;  /* 0x0000000902057c24 */ /* 0x002fe2000f8e0205 */
[----:B------:R-:W-:Y:S06]  /*0aa0*/  BAR.SYNC.DEFER_BLOCKING 0x0 ;  /* 0x0000000000007b1d */ /* 0x000fec0000010000 */
[----:B------:R-:W-:Y:S05]  /*0ab0*/  @!P0 BRA `(.L_x_6) ;  /* 0xfffffff400c88947 */ /* 0x000fea000383ffff */
.L_x_0:
[----:B------:R-:W1:Y:S01]  /*0ac0*/  LDC.64 R4, c[0x0][0x390] ;  /* 0x0000e400ff047b82 */ /* 0x000e620000000a00 */
[----:B------:R-:W-:-:S05]  /*0ad0*/  IADD3 R0, PT, PT, R21, R0, RZ ;  /* 0x0000000015007210 */ /* 0x000fca0007ffe0ff */
[----:B------:R-:W-:-:S04]  /*0ae0*/  IMAD R0, R3, UR9, R0 ;  /* 0x0000000903007c24 */ /* 0x000fc8000f8e0200 */
[----:B------:R-:W-:-:S04]  /*0af0*/  VIADD R3, R0, UR4 ;  /* 0x0000000400037c36 */ /* 0x000fc80008000000 */
[----:B-1----:R-:W-:-:S05]  /*0b00*/  IMAD.WIDE R2, R3, 0x8, R4 ;  /* 0x0000000803027825 */ /* 0x002fca00078e0204 */
[----:B------:R-:W-:Y:S01]  /*0b10*/  STG.E.64 desc[UR10][R2.64], R24 ;  /* 0x0000001802007986 */ /* 0x000fe2000c101b0a */
[----:B------:R-:W-:Y:S05]  /*0b20*/  EXIT ;  /* 0x000000000000794d */ /* 0x000fea0003800000 */
.L_x_7:
[----:B------:R-:W-:-:S00]  /*0b30*/  BRA `(.L_x_7) ;  /* 0xfffffffc00fc7947 */ /* 0x000fc0000383ffff */
[----:B------:R-:W-:-:S00]  /*0b40*/  NOP ;  /* 0x0000000000007918 */ /* 0x000fc00000000000 */
        /* <DEDUP_REMOVED lines=11> */
.L_x_8:


//--------------------- .nv.shared._Z21matrixMulSharedKernelPdS_S_i --------------------------
	.section	.nv.shared._Z21matrixMulSharedKernelPdS_S_i,"aw",@nobits
	.sectionflags	@""
	.align	8
.nv.shared._Z21matrixMulSharedKernelPdS_S_i:
	.zero		5120


//--------------------- .nv.shared.reserved.0     --------------------------
	.section	.nv.shared.reserved.0,"aw",@nobits
	.weak		__nv_reservedSMEM_offset_0_alias
	.size		__nv_reservedSMEM_offset_0_alias, 0, 64
	.other		__nv_reservedSMEM_offset_0_alias,@"STO_CUDA_RESERVED_SHARED STV_DEFAULT"
__nv_reservedSMEM_offset_0_alias:
	.zero		0
	.zero		64


//--------------------- .nv.constant0._Z21matrixMulSharedKernelPdS_S_i --------------------------
	.section	.nv.constant0._Z21matrixMulSharedKernelPdS_S_i,"a",@progbits
	.sectionflags	@""
	.align	4
.nv.constant0._Z21matrixMulSharedKernelPdS_S_i:
	.zero		924


//--------------------- SYMBOLS --------------------------

	.type		.nv.reservedSmem.offset0,@object
	.size		.nv.reservedSmem.offset0,0x4
	.type		.nv.reservedSmem.cap,@object
	.size		.nv.reservedSmem.cap,0x4
